	.headerflags	@"EF_CUDA_TEXMODE_UNIFIED EF_CUDA_64BIT_ADDRESS EF_CUDA_ACCELERATORS EF_CUDA_SM90 EF_CUDA_VIRTUAL_SM(EF_CUDA_SM90)"
	.elftype	@"ET_EXEC"


//--------------------- .nv.info                  --------------------------
	.section	.nv.info,"",@"SHT_CUDA_INFO"
	.align	4


	//----- nvinfo : EIATTR_REGCOUNT
	.align		4
        /*0000*/ 	.byte	0x04, 0x2f
        /*0002*/ 	.short	(.L_3 - .L_2)
	.align		4
.L_2:
        /*0004*/ 	.word	index@(triton_poi_fused__native_batch_norm_legit_no_training_cat_relu_32)
        /*0008*/ 	.word	0x00000017


	//----- nvinfo : EIATTR_MIN_STACK_SIZE
	.align		4
.L_3:
        /*000c*/ 	.byte	0x04, 0x12
        /*000e*/ 	.short	(.L_5 - .L_4)
	.align		4
.L_4:
        /*0010*/ 	.word	index@(triton_poi_fused__native_batch_norm_legit_no_training_cat_relu_32)
        /*0014*/ 	.word	0x00000000


	//----- nvinfo : EIATTR_FRAME_SIZE
	.align		4
.L_5:
        /*0018*/ 	.byte	0x04, 0x11
        /*001a*/ 	.short	(.L_7 - .L_6)
	.align		4
.L_6:
        /*001c*/ 	.word	index@(triton_poi_fused__native_batch_norm_legit_no_training_cat_relu_32)
        /*0020*/ 	.word	0x00000000


	//----- nvinfo : EIATTR_MIN_STACK_SIZE
	.align		4
.L_7:
        /*0024*/ 	.byte	0x04, 0x12
        /*0026*/ 	.short	(.L_9 - .L_8)
	.align		4
.L_8:
        /*0028*/ 	.word	index@(triton_poi_fused__native_batch_norm_legit_no_training_cat_relu_32)
        /*002c*/ 	.word	0x00000000
.L_9:


//--------------------- .nv.info.triton_poi_fused__native_batch_norm_legit_no_training_cat_relu_32 --------------------------
	.section	.nv.info.triton_poi_fused__native_batch_norm_legit_no_training_cat_relu_32,"",@"SHT_CUDA_INFO"
	.sectionflags	@""
	.align	4


	//----- nvinfo : EIATTR_CUDA_API_VERSION
	.align		4
        /*0000*/ 	.byte	0x04, 0x37
        /*0002*/ 	.short	(.L_11 - .L_10)
.L_10:
        /*0004*/ 	.word	0x0000007c


	//----- nvinfo : EIATTR_KPARAM_INFO
	.align		4
.L_11:
        /*0008*/ 	.byte	0x04, 0x17
        /*000a*/ 	.short	(.L_13 - .L_12)
.L_12:
        /*000c*/ 	.word	0x00000000
        /*0010*/ 	.short	0x0008
        /*0012*/ 	.short	0x0040
        /*0014*/ 	.byte	0x00, 0xf0, 0x11, 0x00


	//----- nvinfo : EIATTR_KPARAM_INFO
	.align		4
.L_13:
        /*0018*/ 	.byte	0x04, 0x17
        /*001a*/ 	.short	(.L_15 - .L_14)
.L_14:
        /*001c*/ 	.word	0x00000000
        /*0020*/ 	.short	0x0007
        /*0022*/ 	.short	0x0038
        /*0024*/ 	.byte	0x00, 0xf4, 0x21, 0x00


	//----- nvinfo : EIATTR_KPARAM_INFO
	.align		4
.L_15:
        /*0028*/ 	.byte	0x04, 0x17
        /*002a*/ 	.short	(.L_17 - .L_16)
.L_16:
        /*002c*/ 	.word	0x00000000
        /*0030*/ 	.short	0x0006
        /*0032*/ 	.short	0x0030
        /*0034*/ 	.byte	0x00, 0xf4, 0x21, 0x00


	//----- nvinfo : EIATTR_KPARAM_INFO
	.align		4
.L_17:
        /*0038*/ 	.byte	0x04, 0x17
        /*003a*/ 	.short	(.L_19 - .L_18)
.L_18:
        /*003c*/ 	.word	0x00000000
        /*0040*/ 	.short	0x0005
        /*0042*/ 	.short	0x0028
        /*0044*/ 	.byte	0x00, 0xf4, 0x21, 0x00


	//----- nvinfo : EIATTR_KPARAM_INFO
	.align		4
.L_19:
        /*0048*/ 	.byte	0x04, 0x17
        /*004a*/ 	.short	(.L_21 - .L_20)
.L_20:
        /*004c*/ 	.word	0x00000000
        /*0050*/ 	.short	0x0004
        /*0052*/ 	.short	0x0020
        /*0054*/ 	.byte	0x00, 0xf4, 0x21, 0x00


	//----- nvinfo : EIATTR_KPARAM_INFO
	.align		4
.L_21:
        /*0058*/ 	.byte	0x04, 0x17
        /*005a*/ 	.short	(.L_23 - .L_22)
.L_22:
        /*005c*/ 	.word	0x00000000
        /*0060*/ 	.short	0x0003
        /*0062*/ 	.short	0x0018
        /*0064*/ 	.byte	0x00, 0xf4, 0x21, 0x00


	//----- nvinfo : EIATTR_KPARAM_INFO
	.align		4
.L_23:
        /*0068*/ 	.byte	0x04, 0x17
        /*006a*/ 	.short	(.L_25 - .L_24)
.L_24:
        /*006c*/ 	.word	0x00000000
        /*0070*/ 	.short	0x0002
        /*0072*/ 	.short	0x0010
        /*0074*/ 	.byte	0x00, 0xf4, 0x21, 0x00


	//----- nvinfo : EIATTR_KPARAM_INFO
	.align		4
.L_25:
        /*0078*/ 	.byte	0x04, 0x17
        /*007a*/ 	.short	(.L_27 - .L_26)
.L_26:
        /*007c*/ 	.word	0x00000000
        /*0080*/ 	.short	0x0001
        /*0082*/ 	.short	0x0008
        /*0084*/ 	.byte	0x00, 0xf4, 0x21, 0x00


	//----- nvinfo : EIATTR_KPARAM_INFO
	.align		4
.L_27:
        /*0088*/ 	.byte	0x04, 0x17
        /*008a*/ 	.short	(.L_29 - .L_28)
.L_28:
        /*008c*/ 	.word	0x00000000
        /*0090*/ 	.short	0x0000
        /*0092*/ 	.short	0x0000
        /*0094*/ 	.byte	0x00, 0xf4, 0x21, 0x00


	//----- nvinfo : EIATTR_SPARSE_MMA_MASK
	.align		4
.L_29:
        /*0098*/ 	.byte	0x03, 0x50
        /*009a*/ 	.short	0x0000


	//----- nvinfo : EIATTR_MAXREG_COUNT
	.align		4
        /*009c*/ 	.byte	0x03, 0x1b
        /*009e*/ 	.short	0x00ff


	//----- nvinfo : EIATTR_EXIT_INSTR_OFFSETS
	.align		4
        /*00a0*/ 	.byte	0x04, 0x1c
        /*00a2*/ 	.short	(.L_31 - .L_30)


	//   ....[0]....
.L_30:
        /*00a4*/ 	.word	0x00000510


	//   ....[1]....
        /*00a8*/ 	.word	0x00000530


	//----- nvinfo : EIATTR_REQNTID
	.align		4
.L_31:
        /*00ac*/ 	.byte	0x04, 0x10
        /*00ae*/ 	.short	(.L_33 - .L_32)
.L_32:
        /*00b0*/ 	.word	0x00000080
        /*00b4*/ 	.word	0x00000001
        /*00b8*/ 	.word	0x00000001


	//----- nvinfo : EIATTR_CBANK_PARAM_SIZE
	.align		4
.L_33:
        /*00bc*/ 	.byte	0x03, 0x19
        /*00be*/ 	.short	0x0044


	//----- nvinfo : EIATTR_PARAM_CBANK
	.align		4
        /*00c0*/ 	.byte	0x04, 0x0a
        /*00c2*/ 	.short	(.L_35 - .L_34)
	.align		4
.L_34:
        /*00c4*/ 	.word	index@(.nv.constant0.triton_poi_fused__native_batch_norm_legit_no_training_cat_relu_32)
        /*00c8*/ 	.short	0x0210
        /*00ca*/ 	.short	0x0044


	//----- nvinfo : EIATTR_SW_WAR
	.align		4
.L_35:
        /*00cc*/ 	.byte	0x04, 0x36
        /*00ce*/ 	.short	(.L_37 - .L_36)
.L_36:
        /*00d0*/ 	.word	0x00000008
.L_37:


//--------------------- .nv.callgraph             --------------------------
	.section	.nv.callgraph,"",@"SHT_CUDA_CALLGRAPH"
	.align	4
	.sectionentsize	8
	.align		4
        /*0000*/ 	.word	0x00000000
	.align		4
        /*0004*/ 	.word	0xffffffff
	.align		4
        /*0008*/ 	.word	0x00000000
	.align		4
        /*000c*/ 	.word	0xfffffffe
	.align		4
        /*0010*/ 	.word	0x00000000
	.align		4
        /*0014*/ 	.word	0xfffffffd
	.align		4
        /*0018*/ 	.word	0x00000000
	.align		4
        /*001c*/ 	.word	0xfffffffc


//--------------------- .nv.constant4             --------------------------
	.section	.nv.constant4,"a",@progbits
	.align	8
	.align		8
.nv.constant4:
        /*0000*/ 	.dword	_$_str
	.align		8
        /*0008*/ 	.dword	_$_str_$_2


//--------------------- .text.triton_poi_fused__native_batch_norm_legit_no_training_cat_relu_32 --------------------------
	.section	.text.triton_poi_fused__native_batch_norm_legit_no_training_cat_relu_32,"ax",@progbits
	.align	128
        .global         triton_poi_fused__native_batch_norm_legit_no_training_cat_relu_32
        .type           triton_poi_fused__native_batch_norm_legit_no_training_cat_relu_32,@function
        .size           triton_poi_fused__native_batch_norm_legit_no_training_cat_relu_32,(.L_x_1 - triton_poi_fused__native_batch_norm_legit_no_training_cat_relu_32)
        .other          triton_poi_fused__native_batch_norm_legit_no_training_cat_relu_32,@"STO_CUDA_ENTRY STV_DEFAULT"
triton_poi_fused__native_batch_norm_legit_no_training_cat_relu_32:
.text.triton_poi_fused__native_batch_norm_legit_no_training_cat_relu_32:
[----:B------:R-:W0:Y:S01]  /*0000*/  LDC R1, c[0x0][0x28] ;  /* 0x00000a00ff017b82 */ /* 0x000e220000000800 */
[----:B------:R-:W1:Y:S07]  /*0010*/  S2R R2, SR_TID.X ;  /* 0x0000000000027919 */ /* 0x000e6e0000002100 */
[----:B------:R-:W2:Y:S01]  /*0020*/  LDC.64 R14, c[0x0][0x228] ;  /* 0x00008a00ff0e7b82 */ /* 0x000ea20000000a00 */
[----:B------:R-:W-:Y:S01]  /*0030*/  IMAD.MOV.U32 R4, RZ, RZ, RZ ;  /* 0x000000ffff047224 */ /* 0x000fe200078e00ff */
[----:B------:R-:W-:Y:S01]  /*0040*/  ULDC.64 UR4, c[0x0][0x208] ;  /* 0x0000820000047ab9 */ /* 0x000fe20000000a00 */
[----:B------:R-:W3:Y:S01]  /*0050*/  S2R R3, SR_CTAID.X ;  /* 0x0000000000037919 */ /* 0x000ee20000002500 */
[----:B------:R-:W-:-:S04]  /*0060*/  ULDC.64 UR6, c[0x0][0x218] ;  /* 0x0000860000067ab9 */ /* 0x000fc80000000a00 */
[----:B------:R-:W4:Y:S08]  /*0070*/  LDC.64 R12, c[0x0][0x210] ;  /* 0x00008400ff0c7b82 */ /* 0x000f300000000a00 */
[----:B------:R-:W5:Y:S08]  /*0080*/  LDC.64 R10, c[0x0][0x220] ;  /* 0x00008800ff0a7b82 */ /* 0x000f700000000a00 */
[----:B------:R-:W4:Y:S01]  /*0090*/  LDC.64 R8, c[0x0][0x230] ;  /* 0x00008c00ff087b82 */ /* 0x000f220000000a00 */
[----:B-1----:R-:W-:-:S05]  /*00a0*/  LOP3.LUT R2, R2, 0x7f, RZ, 0xc0, !PT ;  /* 0x0000007f02027812 */ /* 0x002fca00078ec0ff */
[----:B---3--:R-:W-:-:S05]  /*00b0*/  IMAD R3, R3, 0x80, R2 ;  /* 0x0000008003037824 */ /* 0x008fca00078e0202 */
[----:B------:R-:W-:Y:S02]  /*00c0*/  SHF.R.S32.HI R2, RZ, 0x1f, R3 ;  /* 0x0000001fff027819 */ /* 0x000fe40000011403 */
[----:B------:R-:W-:Y:S02]  /*00d0*/  ISETP.GE.AND P0, PT, R3, 0x2f80, PT ;  /* 0x00002f800300780c */ /* 0x000fe40003f06270 */
[----:B------:R-:W-:-:S04]  /*00e0*/  LEA.HI R6, R2, R3, RZ, 0x4 ;  /* 0x0000000302067211 */ /* 0x000fc800078f20ff */
[----:B------:R-:W-:-:S05]  /*00f0*/  SHF.R.S32.HI R5, RZ, 0x4, R6 ;  /* 0x00000004ff057819 */ /* 0x000fca0000011406 */
[----:B------:R-:W-:-:S05]  /*0100*/  IMAD.HI R0, R5, -0x53896e7b, R4 ;  /* 0xac76918505007827 */ /* 0x000fca00078e0204 */
[----:B------:R-:W-:-:S04]  /*0110*/  SHF.R.U32.HI R7, RZ, 0x1f, R0 ;  /* 0x0000001fff077819 */ /* 0x000fc80000011600 */
[----:B------:R-:W-:Y:S01]  /*0120*/  LEA.HI.SX32 R7, R0, R7, 0x19 ;  /* 0x0000000700077211 */ /* 0x000fe200078fcaff */
[----:B------:R-:W-:-:S04]  /*0130*/  IMAD.MOV.U32 R0, RZ, RZ, RZ ;  /* 0x000000ffff007224 */ /* 0x000fc800078e00ff */
[----:B------:R-:W-:-:S04]  /*0140*/  IMAD R7, R7, -0xbe, R5 ;  /* 0xffffff4207077824 */ /* 0x000fc800078e0205 */
[----:B--2---:R-:W-:Y:S01]  /*0150*/  IMAD.WIDE R14, R7, 0x4, R14 ;  /* 0x00000004070e7825 */ /* 0x004fe200078e020e */
[----:B------:R-:W-:-:S04]  /*0160*/  HFMA2.MMA R2, -RZ, RZ, 0, 0 ;  /* 0x00000000ff027435 */ /* 0x000fc800000001ff */
[----:B------:R1:W2:Y:S01]  /*0170*/  @!P0 LDG.E.EL R0, desc[UR4][R14.64] ;  /* 0x000000040e008981 */ /* 0x0002a2000c2e1900 */
[C---:B------:R-:W-:Y:S02]  /*0180*/  ISETP.GE.AND P1, PT, R7.reuse, 0xb2, PT ;  /* 0x000000b20700780c */ /* 0x040fe40003f26270 */
[----:B------:R-:W-:Y:S02]  /*0190*/  ISETP.GT.AND P3, PT, R7, 0xb1, !P0 ;  /* 0x000000b10700780c */ /* 0x000fe40004764270 */
[C---:B------:R-:W-:Y:S01]  /*01a0*/  ISETP.LT.AND P2, PT, R3.reuse, 0x2f80, !P1 ;  /* 0x00002f800300780c */ /* 0x040fe20004f41270 */
[----:B------:R-:W-:-:S04]  /*01b0*/  IMAD.HI R2, R3, -0x53896e7b, R2 ;  /* 0xac76918503027827 */ /* 0x000fc800078e0202 */
[----:B-1----:R-:W-:Y:S01]  /*01c0*/  IMAD.SHL.U32 R15, R7, 0x10, RZ ;  /* 0x00000010070f7824 */ /* 0x002fe200078e00ff */
[----:B------:R-:W-:-:S04]  /*01d0*/  SHF.R.U32.HI R5, RZ, 0x1f, R2 ;  /* 0x0000001fff057819 */ /* 0x000fc80000011602 */
[----:B------:R-:W-:Y:S02]  /*01e0*/  LEA.HI.SX32 R17, R2, R5, 0x15 ;  /* 0x0000000502117211 */ /* 0x000fe400078faaff */
[----:B------:R-:W-:Y:S01]  /*01f0*/  LOP3.LUT R2, R6, 0xfffffff0, RZ, 0xc0, !PT ;  /* 0xfffffff006027812 */ /* 0x000fe200078ec0ff */
[----:B------:R-:W1:Y:S02]  /*0200*/  LDC.64 R4, c[0x0][0x238] ;  /* 0x00008e00ff047b82 */ /* 0x000e640000000a00 */
[----:B------:R-:W-:Y:S02]  /*0210*/  IMAD R14, R17, 0xc0, RZ ;  /* 0x000000c0110e7824 */ /* 0x000fe400078e02ff */
[----:B------:R-:W-:Y:S02]  /*0220*/  IMAD.IADD R2, R3, 0x1, -R2 ;  /* 0x0000000103027824 */ /* 0x000fe400078e0a02 */
[----:B------:R-:W-:-:S03]  /*0230*/  IMAD R6, R17, -0xbe0, R3 ;  /* 0xfffff42011067824 */ /* 0x000fc600078e0203 */
[----:B------:R-:W-:Y:S01]  /*0240*/  SHF.R.S32.HI R16, RZ, 0x1f, R2 ;  /* 0x0000001fff107819 */ /* 0x000fe20000011402 */
[----:B------:R-:W-:Y:S01]  /*0250*/  IMAD R17, R17, 0xb20, R6 ;  /* 0x00000b2011117824 */ /* 0x000fe200078e0206 */
[--C-:B------:R-:W-:Y:S02]  /*0260*/  IADD3 R2, P4, P5, R15, R2, R14.reuse ;  /* 0x000000020f027210 */ /* 0x100fe40007d9e00e */
[----:B------:R-:W-:Y:S02]  /*0270*/  SHF.R.S32.HI R14, RZ, 0x1f, R14 ;  /* 0x0000001fff0e7819 */ /* 0x000fe4000001140e */
[----:B------:R-:W-:Y:S02]  /*0280*/  SHF.R.S32.HI R15, RZ, 0x1f, R15 ;  /* 0x0000001fff0f7819 */ /* 0x000fe4000001140f */
[----:B------:R-:W-:Y:S02]  /*0290*/  MOV R6, RZ ;  /* 0x000000ff00067202 */ /* 0x000fe40000000f00 */
[----:B------:R-:W-:Y:S01]  /*02a0*/  IADD3.X R15, R15, R16, R14, P4, P5 ;  /* 0x000000100f0f7210 */ /* 0x000fe200027ea40e */
[----:B----4-:R-:W-:Y:S01]  /*02b0*/  IMAD.WIDE R16, R17, 0x4, R12 ;  /* 0x0000000411107825 */ /* 0x010fe200078e020c */
[----:B------:R-:W-:-:S04]  /*02c0*/  LEA R18, P4, R2, UR6, 0x2 ;  /* 0x0000000602127c11 */ /* 0x000fc8000f8810ff */
[----:B------:R-:W-:Y:S01]  /*02d0*/  LEA.HI.X R19, R2, UR7, R15, 0x2, P4 ;  /* 0x0000000702137c11 */ /* 0x000fe2000a0f140f */
[----:B------:R-:W-:Y:S01]  /*02e0*/  IMAD.MOV.U32 R2, RZ, RZ, RZ ;  /* 0x000000ffff027224 */ /* 0x000fe200078e00ff */
[----:B------:R-:W3:Y:S01]  /*02f0*/  @P2 LDG.E R6, desc[UR4][R16.64] ;  /* 0x0000000410062981 */ /* 0x000ee2000c1e1900 */
[----:B------:R-:W-:Y:S02]  /*0300*/  IMAD.MOV.U32 R12, RZ, RZ, RZ ;  /* 0x000000ffff0c7224 */ /* 0x000fe400078e00ff */
[C---:B-----5:R-:W-:Y:S02]  /*0310*/  IMAD.WIDE R10, R7.reuse, 0x4, R10 ;  /* 0x00000004070a7825 */ /* 0x060fe400078e020a */
[----:B------:R-:W4:Y:S02]  /*0320*/  @P3 LDG.E R2, desc[UR4][R18.64+-0x2c80] ;  /* 0xffd3800412023981 */ /* 0x000f24000c1e1900 */
[C---:B0-----:R-:W-:Y:S02]  /*0330*/  IMAD.WIDE R14, R7.reuse, 0x4, R8 ;  /* 0x00000004070e7825 */ /* 0x041fe400078e0208 */
[----:B------:R0:W5:Y:S01]  /*0340*/  @!P0 LDG.E.EL R12, desc[UR4][R10.64] ;  /* 0x000000040a0c8981 */ /* 0x000162000c2e1900 */
[----:B------:R-:W0:Y:S01]  /*0350*/  LDC.64 R8, c[0x0][0x240] ;  /* 0x00009000ff087b82 */ /* 0x000e220000000a00 */
[----:B-1----:R-:W-:Y:S01]  /*0360*/  IMAD.WIDE R4, R7, 0x4, R4 ;  /* 0x0000000407047825 */ /* 0x002fe200078e0204 */
[----:B------:R-:W-:-:S03]  /*0370*/  HFMA2.MMA R7, -RZ, RZ, 0, 0 ;  /* 0x00000000ff077435 */ /* 0x000fc600000001ff */
[----:B------:R-:W-:-:S06]  /*0380*/  IMAD.MOV.U32 R20, RZ, RZ, RZ ;  /* 0x000000ffff147224 */ /* 0x000fcc00078e00ff */
[----:B------:R1:W5:Y:S04]  /*0390*/  @!P0 LDG.E.EL R20, desc[UR4][R4.64] ;  /* 0x0000000404148981 */ /* 0x000368000c2e1900 */
[----:B------:R0:W5:Y:S02]  /*03a0*/  @!P0 LDG.E.EL R7, desc[UR4][R14.64] ;  /* 0x000000040e078981 */ /* 0x000164000c2e1900 */
[----:B0-----:R-:W-:Y:S01]  /*03b0*/  MOV R10, 0x3e800000 ;  /* 0x3e800000000a7802 */ /* 0x001fe20000000f00 */
[----:B-1----:R-:W0:Y:S01]  /*03c0*/  LDC.64 R4, c[0x0][0x248] ;  /* 0x00009200ff047b82 */ /* 0x002e220000000a00 */
[----:B------:R-:W-:-:S04]  /*03d0*/  IMAD.WIDE R8, R3, 0x4, R8 ;  /* 0x0000000403087825 */ /* 0x000fc800078e0208 */
[----:B0-----:R-:W-:-:S04]  /*03e0*/  IMAD.WIDE R4, R3, 0x4, R4 ;  /* 0x0000000403047825 */ /* 0x001fc800078e0204 */
[----:B--2---:R-:W-:-:S04]  /*03f0*/  FADD R0, R0, 9.9999997473787516356e-06 ;  /* 0x3727c5ac00007421 */ /* 0x004fc80000000000 */
[----:B------:R-:W0:Y:S02]  /*0400*/  MUFU.SQRT R13, R0 ;  /* 0x00000000000d7308 */ /* 0x000e240000002000 */
[C---:B0-----:R-:W-:Y:S02]  /*0410*/  FSETP.GT.AND P4, PT, R13.reuse, 8.50705917302346158658e+37, PT ;  /* 0x7e8000000d00780b */ /* 0x041fe40003f84000 */
[----:B------:R-:W-:-:S11]  /*0420*/  FSETP.GEU.AND P5, PT, R13, 1.175494350822287508e-38, PT ;  /* 0x008000000d00780b */ /* 0x000fd60003fae000 */
[----:B------:R-:W-:-:S04]  /*0430*/  @P4 FMUL R13, R13, 0.25 ;  /* 0x3e8000000d0d4820 */ /* 0x000fc80000400000 */
[----:B------:R-:W-:-:S06]  /*0440*/  @!P5 FMUL R13, R13, 16777216 ;  /* 0x4b8000000d0dd820 */ /* 0x000fcc0000400000 */
[----:B------:R-:W0:Y:S01]  /*0450*/  MUFU.RCP R13, R13 ;  /* 0x0000000d000d7308 */ /* 0x000e220000001000 */
[----:B---3--:R-:W-:Y:S02]  /*0460*/  SEL R11, R6, RZ, P2 ;  /* 0x000000ff060b7207 */ /* 0x008fe40001000000 */
[----:B------:R-:W-:Y:S02]  /*0470*/  FSEL R6, R10, 1, P4 ;  /* 0x3f8000000a067808 */ /* 0x000fe40002000000 */
[----:B----4-:R-:W-:-:S03]  /*0480*/  @P1 SEL R11, R2, RZ, P3 ;  /* 0x000000ff020b1207 */ /* 0x010fc60001800000 */
[----:B------:R-:W-:Y:S02]  /*0490*/  @!P5 FMUL R6, R6, 16777216 ;  /* 0x4b8000000606d820 */ /* 0x000fe40000400000 */
[----:B-----5:R-:W-:Y:S02]  /*04a0*/  FADD R12, R11, -R12 ;  /* 0x8000000c0b0c7221 */ /* 0x020fe40000000000 */
[----:B0-----:R-:W-:-:S04]  /*04b0*/  FMUL R15, R13, R6 ;  /* 0x000000060d0f7220 */ /* 0x001fc80000400000 */
[----:B------:R-:W-:Y:S01]  /*04c0*/  FMUL R15, R12, R15 ;  /* 0x0000000f0c0f7220 */ /* 0x000fe20000400000 */
[----:B------:R0:W-:Y:S03]  /*04d0*/  @!P0 STG.E desc[UR4][R8.64], R11 ;  /* 0x0000000b08008986 */ /* 0x0001e6000c101904 */
[----:B------:R-:W-:-:S05]  /*04e0*/  FFMA R7, R15, R7, R20 ;  /* 0x000000070f077223 */ /* 0x000fca0000000014 */
[----:B------:R-:W-:-:S04]  /*04f0*/  FSETP.GEU.AND P1, PT, R7, RZ, PT ;  /* 0x000000ff0700720b */ /* 0x000fc80003f2e000 */
[----:B------:R-:W-:Y:S01]  /*0500*/  FSEL R7, R7, RZ, P1 ;  /* 0x000000ff07077208 */ /* 0x000fe20000800000 */
[----:B0-----:R-:W-:Y:S08]  /*0510*/  @P0 EXIT ;  /* 0x000000000000094d */ /* 0x001ff00003800000 */
[----:B------:R-:W-:Y:S01]  /*0520*/  STG.E desc[UR4][R4.64], R7 ;  /* 0x0000000704007986 */ /* 0x000fe2000c101904 */
[----:B------:R-:W-:Y:S05]  /*0530*/  EXIT ;  /* 0x000000000000794d */ /* 0x000fea0003800000 */
.L_x_0:
[----:B------:R-:W-:-:S00]  /*0540*/  BRA `(.L_x_0) ;  /* 0xfffffffc00fc7947 */ /* 0x000fc0000383ffff */
[----:B------:R-:W-:-:S00]  /*0550*/  NOP ;  /* 0x0000000000007918 */ /* 0x000fc00000000000 */
        /* <DEDUP_REMOVED lines=10> */
.L_x_1:


//--------------------- .nv.global.init           --------------------------
	.section	.nv.global.init,"aw",@progbits
.nv.global.init:
	.type		_$_str,@object
	.size		_$_str,(_$_str_$_2 - _$_str)
_$_str:
        /*0000*/ 	.byte	0x5f, 0x5f, 0x43, 0x55, 0x44, 0x41, 0x5f, 0x46, 0x54, 0x5a, 0x00
	.type		_$_str_$_2,@object
	.size		_$_str_$_2,(.L_1 - _$_str_$_2)
_$_str_$_2:
        /*000b*/ 	.byte	0x5f, 0x5f, 0x43, 0x55, 0x44, 0x41, 0x5f, 0x50, 0x52, 0x45, 0x43, 0x5f, 0x53, 0x51, 0x52, 0x54
        /*001b*/ 	.byte	0x00
.L_1:


//--------------------- .nv.constant0.triton_poi_fused__native_batch_norm_legit_no_training_cat_relu_32 --------------------------
	.section	.nv.constant0.triton_poi_fused__native_batch_norm_legit_no_training_cat_relu_32,"a",@progbits
	.sectionflags	@""
	.align	4
.nv.constant0.triton_poi_fused__native_batch_norm_legit_no_training_cat_relu_32:
	.zero		596
